//
// Generated by NVIDIA NVVM Compiler
//
// Compiler Build ID: CL-36424714
// Cuda compilation tools, release 13.0, V13.0.88
// Based on NVVM 20.0.0
//

.version 9.0
.target sm_100
.address_size 64

	// .globl	_Z9MultTiledPfS_S_
// _ZZ9MultTiledPfS_S_E4ds_M has been demoted
// _ZZ9MultTiledPfS_S_E4ds_N has been demoted

.visible .entry _Z9MultTiledPfS_S_(
	.param .u64 .ptr .align 1 _Z9MultTiledPfS_S__param_0,
	.param .u64 .ptr .align 1 _Z9MultTiledPfS_S__param_1,
	.param .u64 .ptr .align 1 _Z9MultTiledPfS_S__param_2
)
{
	.reg .pred 	%p<9>;
	.reg .b32 	%r<141>;
	.reg .b32 	%f<70>;
	.reg .b64 	%rd<16>;
	// demoted variable
	.shared .align 4 .b8 _ZZ9MultTiledPfS_S_E4ds_M[4096];
	// demoted variable
	.shared .align 4 .b8 _ZZ9MultTiledPfS_S_E4ds_N[4096];
	ld.param.u64 	%rd6, [_Z9MultTiledPfS_S__param_0];
	ld.param.u64 	%rd7, [_Z9MultTiledPfS_S__param_1];
	ld.param.u64 	%rd5, [_Z9MultTiledPfS_S__param_2];
	cvta.to.global.u64 	%rd1, %rd7;
	cvta.to.global.u64 	%rd8, %rd6;
	mov.u32 	%r23, %ctaid.x;
	mov.u32 	%r24, %ctaid.y;
	mov.u32 	%r135, %tid.x;
	mov.u32 	%r136, %tid.y;
	shl.b32 	%r25, %r24, 5;
	add.s32 	%r3, %r25, %r136;
	shl.b32 	%r26, %r23, 5;
	add.s32 	%r4, %r26, %r135;
	shl.b32 	%r27, %r136, 7;
	mov.u32 	%r28, _ZZ9MultTiledPfS_S_E4ds_M;
	add.s32 	%r5, %r28, %r27;
	shl.b32 	%r29, %r135, 2;
	add.s32 	%r6, %r5, %r29;
	mov.u32 	%r30, _ZZ9MultTiledPfS_S_E4ds_N;
	add.s32 	%r8, %r30, %r29;
	add.s32 	%r7, %r8, %r27;
	mad.lo.s32 	%r31, %r136, 1500, %r135;
	add.s32 	%r137, %r31, %r26;
	mul.lo.s32 	%r32, %r24, 51200;
	or.b32  	%r33, %r135, %r32;
	mad.lo.s32 	%r34, %r136, 1600, %r33;
	mul.wide.u32 	%rd9, %r34, 4;
	add.s64 	%rd15, %rd8, %rd9;
	mov.f32 	%f69, 0f00000000;
	mov.b32 	%r138, 0;
$L__BB0_1:
	max.u32 	%r36, %r3, %r135;
	setp.gt.u32 	%p1, %r36, 1599;
	mov.b32 	%r139, 0;
	@%p1 bra 	$L__BB0_3;
	ld.global.f32 	%f4, [%rd15];
	cvt.rzi.s32.f32 	%r139, %f4;
$L__BB0_3:
	setp.gt.u32 	%p2, %r4, 1499;
	st.shared.u32 	[%r6], %r139;
	setp.gt.u32 	%p3, %r136, 1599;
	mov.b32 	%r140, 0;
	or.pred  	%p4, %p2, %p3;
	@%p4 bra 	$L__BB0_5;
	mul.wide.u32 	%rd10, %r137, 4;
	add.s64 	%rd11, %rd1, %rd10;
	ld.global.f32 	%f5, [%rd11];
	cvt.rzi.s32.f32 	%r140, %f5;
$L__BB0_5:
	st.shared.u32 	[%r7], %r140;
	bar.sync 	0;
	ld.shared.u32 	%r38, [%r5];
	ld.shared.u32 	%r39, [%r8];
	mul.lo.s32 	%r40, %r39, %r38;
	cvt.rn.f32.s32 	%f6, %r40;
	add.f32 	%f7, %f69, %f6;
	ld.shared.u32 	%r41, [%r5+4];
	ld.shared.u32 	%r42, [%r8+128];
	mul.lo.s32 	%r43, %r42, %r41;
	cvt.rn.f32.s32 	%f8, %r43;
	add.f32 	%f9, %f7, %f8;
	ld.shared.u32 	%r44, [%r5+8];
	ld.shared.u32 	%r45, [%r8+256];
	mul.lo.s32 	%r46, %r45, %r44;
	cvt.rn.f32.s32 	%f10, %r46;
	add.f32 	%f11, %f9, %f10;
	ld.shared.u32 	%r47, [%r5+12];
	ld.shared.u32 	%r48, [%r8+384];
	mul.lo.s32 	%r49, %r48, %r47;
	cvt.rn.f32.s32 	%f12, %r49;
	add.f32 	%f13, %f11, %f12;
	ld.shared.u32 	%r50, [%r5+16];
	ld.shared.u32 	%r51, [%r8+512];
	mul.lo.s32 	%r52, %r51, %r50;
	cvt.rn.f32.s32 	%f14, %r52;
	add.f32 	%f15, %f13, %f14;
	ld.shared.u32 	%r53, [%r5+20];
	ld.shared.u32 	%r54, [%r8+640];
	mul.lo.s32 	%r55, %r54, %r53;
	cvt.rn.f32.s32 	%f16, %r55;
	add.f32 	%f17, %f15, %f16;
	ld.shared.u32 	%r56, [%r5+24];
	ld.shared.u32 	%r57, [%r8+768];
	mul.lo.s32 	%r58, %r57, %r56;
	cvt.rn.f32.s32 	%f18, %r58;
	add.f32 	%f19, %f17, %f18;
	ld.shared.u32 	%r59, [%r5+28];
	ld.shared.u32 	%r60, [%r8+896];
	mul.lo.s32 	%r61, %r60, %r59;
	cvt.rn.f32.s32 	%f20, %r61;
	add.f32 	%f21, %f19, %f20;
	ld.shared.u32 	%r62, [%r5+32];
	ld.shared.u32 	%r63, [%r8+1024];
	mul.lo.s32 	%r64, %r63, %r62;
	cvt.rn.f32.s32 	%f22, %r64;
	add.f32 	%f23, %f21, %f22;
	ld.shared.u32 	%r65, [%r5+36];
	ld.shared.u32 	%r66, [%r8+1152];
	mul.lo.s32 	%r67, %r66, %r65;
	cvt.rn.f32.s32 	%f24, %r67;
	add.f32 	%f25, %f23, %f24;
	ld.shared.u32 	%r68, [%r5+40];
	ld.shared.u32 	%r69, [%r8+1280];
	mul.lo.s32 	%r70, %r69, %r68;
	cvt.rn.f32.s32 	%f26, %r70;
	add.f32 	%f27, %f25, %f26;
	ld.shared.u32 	%r71, [%r5+44];
	ld.shared.u32 	%r72, [%r8+1408];
	mul.lo.s32 	%r73, %r72, %r71;
	cvt.rn.f32.s32 	%f28, %r73;
	add.f32 	%f29, %f27, %f28;
	ld.shared.u32 	%r74, [%r5+48];
	ld.shared.u32 	%r75, [%r8+1536];
	mul.lo.s32 	%r76, %r75, %r74;
	cvt.rn.f32.s32 	%f30, %r76;
	add.f32 	%f31, %f29, %f30;
	ld.shared.u32 	%r77, [%r5+52];
	ld.shared.u32 	%r78, [%r8+1664];
	mul.lo.s32 	%r79, %r78, %r77;
	cvt.rn.f32.s32 	%f32, %r79;
	add.f32 	%f33, %f31, %f32;
	ld.shared.u32 	%r80, [%r5+56];
	ld.shared.u32 	%r81, [%r8+1792];
	mul.lo.s32 	%r82, %r81, %r80;
	cvt.rn.f32.s32 	%f34, %r82;
	add.f32 	%f35, %f33, %f34;
	ld.shared.u32 	%r83, [%r5+60];
	ld.shared.u32 	%r84, [%r8+1920];
	mul.lo.s32 	%r85, %r84, %r83;
	cvt.rn.f32.s32 	%f36, %r85;
	add.f32 	%f37, %f35, %f36;
	ld.shared.u32 	%r86, [%r5+64];
	ld.shared.u32 	%r87, [%r8+2048];
	mul.lo.s32 	%r88, %r87, %r86;
	cvt.rn.f32.s32 	%f38, %r88;
	add.f32 	%f39, %f37, %f38;
	ld.shared.u32 	%r89, [%r5+68];
	ld.shared.u32 	%r90, [%r8+2176];
	mul.lo.s32 	%r91, %r90, %r89;
	cvt.rn.f32.s32 	%f40, %r91;
	add.f32 	%f41, %f39, %f40;
	ld.shared.u32 	%r92, [%r5+72];
	ld.shared.u32 	%r93, [%r8+2304];
	mul.lo.s32 	%r94, %r93, %r92;
	cvt.rn.f32.s32 	%f42, %r94;
	add.f32 	%f43, %f41, %f42;
	ld.shared.u32 	%r95, [%r5+76];
	ld.shared.u32 	%r96, [%r8+2432];
	mul.lo.s32 	%r97, %r96, %r95;
	cvt.rn.f32.s32 	%f44, %r97;
	add.f32 	%f45, %f43, %f44;
	ld.shared.u32 	%r98, [%r5+80];
	ld.shared.u32 	%r99, [%r8+2560];
	mul.lo.s32 	%r100, %r99, %r98;
	cvt.rn.f32.s32 	%f46, %r100;
	add.f32 	%f47, %f45, %f46;
	ld.shared.u32 	%r101, [%r5+84];
	ld.shared.u32 	%r102, [%r8+2688];
	mul.lo.s32 	%r103, %r102, %r101;
	cvt.rn.f32.s32 	%f48, %r103;
	add.f32 	%f49, %f47, %f48;
	ld.shared.u32 	%r104, [%r5+88];
	ld.shared.u32 	%r105, [%r8+2816];
	mul.lo.s32 	%r106, %r105, %r104;
	cvt.rn.f32.s32 	%f50, %r106;
	add.f32 	%f51, %f49, %f50;
	ld.shared.u32 	%r107, [%r5+92];
	ld.shared.u32 	%r108, [%r8+2944];
	mul.lo.s32 	%r109, %r108, %r107;
	cvt.rn.f32.s32 	%f52, %r109;
	add.f32 	%f53, %f51, %f52;
	ld.shared.u32 	%r110, [%r5+96];
	ld.shared.u32 	%r111, [%r8+3072];
	mul.lo.s32 	%r112, %r111, %r110;
	cvt.rn.f32.s32 	%f54, %r112;
	add.f32 	%f55, %f53, %f54;
	ld.shared.u32 	%r113, [%r5+100];
	ld.shared.u32 	%r114, [%r8+3200];
	mul.lo.s32 	%r115, %r114, %r113;
	cvt.rn.f32.s32 	%f56, %r115;
	add.f32 	%f57, %f55, %f56;
	ld.shared.u32 	%r116, [%r5+104];
	ld.shared.u32 	%r117, [%r8+3328];
	mul.lo.s32 	%r118, %r117, %r116;
	cvt.rn.f32.s32 	%f58, %r118;
	add.f32 	%f59, %f57, %f58;
	ld.shared.u32 	%r119, [%r5+108];
	ld.shared.u32 	%r120, [%r8+3456];
	mul.lo.s32 	%r121, %r120, %r119;
	cvt.rn.f32.s32 	%f60, %r121;
	add.f32 	%f61, %f59, %f60;
	ld.shared.u32 	%r122, [%r5+112];
	ld.shared.u32 	%r123, [%r8+3584];
	mul.lo.s32 	%r124, %r123, %r122;
	cvt.rn.f32.s32 	%f62, %r124;
	add.f32 	%f63, %f61, %f62;
	ld.shared.u32 	%r125, [%r5+116];
	ld.shared.u32 	%r126, [%r8+3712];
	mul.lo.s32 	%r127, %r126, %r125;
	cvt.rn.f32.s32 	%f64, %r127;
	add.f32 	%f65, %f63, %f64;
	ld.shared.u32 	%r128, [%r5+120];
	ld.shared.u32 	%r129, [%r8+3840];
	mul.lo.s32 	%r130, %r129, %r128;
	cvt.rn.f32.s32 	%f66, %r130;
	add.f32 	%f67, %f65, %f66;
	ld.shared.u32 	%r131, [%r5+124];
	ld.shared.u32 	%r132, [%r8+3968];
	mul.lo.s32 	%r133, %r132, %r131;
	cvt.rn.f32.s32 	%f68, %r133;
	add.f32 	%f69, %f67, %f68;
	bar.sync 	0;
	add.s32 	%r138, %r138, 1;
	add.s32 	%r137, %r137, 48000;
	add.s32 	%r136, %r136, 32;
	add.s64 	%rd15, %rd15, 128;
	add.s32 	%r135, %r135, 32;
	setp.ne.s32 	%p5, %r138, 50;
	@%p5 bra 	$L__BB0_1;
	setp.gt.u32 	%p6, %r4, 1499;
	setp.gt.u32 	%p7, %r3, 1599;
	or.pred  	%p8, %p7, %p6;
	@%p8 bra 	$L__BB0_8;
	mad.lo.s32 	%r134, %r3, 1500, %r4;
	cvta.to.global.u64 	%rd12, %rd5;
	mul.wide.u32 	%rd13, %r134, 4;
	add.s64 	%rd14, %rd12, %rd13;
	st.global.f32 	[%rd14], %f69;
$L__BB0_8:
	ret;

}
	// .globl	_Z11multMatCUDAPfS_S_
.visible .entry _Z11multMatCUDAPfS_S_(
	.param .u64 .ptr .align 1 _Z11multMatCUDAPfS_S__param_0,
	.param .u64 .ptr .align 1 _Z11multMatCUDAPfS_S__param_1,
	.param .u64 .ptr .align 1 _Z11multMatCUDAPfS_S__param_2
)
{
	.reg .pred 	%p<5>;
	.reg .b32 	%r<18>;
	.reg .b32 	%f<52>;
	.reg .b64 	%rd<18>;

	ld.param.u64 	%rd5, [_Z11multMatCUDAPfS_S__param_0];
	ld.param.u64 	%rd6, [_Z11multMatCUDAPfS_S__param_1];
	ld.param.u64 	%rd7, [_Z11multMatCUDAPfS_S__param_2];
	mov.u32 	%r7, %ctaid.y;
	mov.u32 	%r8, %ntid.y;
	mov.u32 	%r9, %tid.y;
	mad.lo.s32 	%r1, %r7, %r8, %r9;
	mov.u32 	%r10, %ctaid.x;
	mov.u32 	%r11, %ntid.x;
	mov.u32 	%r12, %tid.x;
	mad.lo.s32 	%r2, %r10, %r11, %r12;
	setp.gt.u32 	%p1, %r1, 1599;
	setp.gt.s32 	%p2, %r2, 1499;
	or.pred  	%p3, %p1, %p2;
	@%p3 bra 	$L__BB1_4;
	mul.lo.s32 	%r14, %r1, 1600;
	mul.wide.u32 	%rd8, %r14, 4;
	cvta.to.global.u64 	%rd9, %rd5;
	add.s64 	%rd10, %rd8, %rd9;
	add.s64 	%rd17, %rd10, 32;
	cvta.to.global.u64 	%rd11, %rd6;
	add.s64 	%rd2, %rd11, 48000;
	mov.f32 	%f51, 0f00000000;
	mov.b32 	%r17, 0;
	mov.u32 	%r16, %r2;
$L__BB1_2:
	mul.wide.s32 	%rd12, %r16, 4;
	add.s64 	%rd13, %rd2, %rd12;
	ld.global.f32 	%f4, [%rd17+-32];
	ld.global.f32 	%f5, [%rd13+-48000];
	fma.rn.f32 	%f6, %f4, %f5, %f51;
	ld.global.f32 	%f7, [%rd17+-28];
	ld.global.f32 	%f8, [%rd13+-42000];
	fma.rn.f32 	%f9, %f7, %f8, %f6;
	ld.global.f32 	%f10, [%rd17+-24];
	ld.global.f32 	%f11, [%rd13+-36000];
	fma.rn.f32 	%f12, %f10, %f11, %f9;
	ld.global.f32 	%f13, [%rd17+-20];
	ld.global.f32 	%f14, [%rd13+-30000];
	fma.rn.f32 	%f15, %f13, %f14, %f12;
	ld.global.f32 	%f16, [%rd17+-16];
	ld.global.f32 	%f17, [%rd13+-24000];
	fma.rn.f32 	%f18, %f16, %f17, %f15;
	ld.global.f32 	%f19, [%rd17+-12];
	ld.global.f32 	%f20, [%rd13+-18000];
	fma.rn.f32 	%f21, %f19, %f20, %f18;
	ld.global.f32 	%f22, [%rd17+-8];
	ld.global.f32 	%f23, [%rd13+-12000];
	fma.rn.f32 	%f24, %f22, %f23, %f21;
	ld.global.f32 	%f25, [%rd17+-4];
	ld.global.f32 	%f26, [%rd13+-6000];
	fma.rn.f32 	%f27, %f25, %f26, %f24;
	ld.global.f32 	%f28, [%rd17];
	ld.global.f32 	%f29, [%rd13];
	fma.rn.f32 	%f30, %f28, %f29, %f27;
	ld.global.f32 	%f31, [%rd17+4];
	ld.global.f32 	%f32, [%rd13+6000];
	fma.rn.f32 	%f33, %f31, %f32, %f30;
	ld.global.f32 	%f34, [%rd17+8];
	ld.global.f32 	%f35, [%rd13+12000];
	fma.rn.f32 	%f36, %f34, %f35, %f33;
	ld.global.f32 	%f37, [%rd17+12];
	ld.global.f32 	%f38, [%rd13+18000];
	fma.rn.f32 	%f39, %f37, %f38, %f36;
	ld.global.f32 	%f40, [%rd17+16];
	ld.global.f32 	%f41, [%rd13+24000];
	fma.rn.f32 	%f42, %f40, %f41, %f39;
	ld.global.f32 	%f43, [%rd17+20];
	ld.global.f32 	%f44, [%rd13+30000];
	fma.rn.f32 	%f45, %f43, %f44, %f42;
	ld.global.f32 	%f46, [%rd17+24];
	ld.global.f32 	%f47, [%rd13+36000];
	fma.rn.f32 	%f48, %f46, %f47, %f45;
	ld.global.f32 	%f49, [%rd17+28];
	ld.global.f32 	%f50, [%rd13+42000];
	fma.rn.f32 	%f51, %f49, %f50, %f48;
	add.s32 	%r17, %r17, 16;
	add.s64 	%rd17, %rd17, 64;
	add.s32 	%r16, %r16, 24000;
	setp.ne.s32 	%p4, %r17, 1600;
	@%p4 bra 	$L__BB1_2;
	mad.lo.s32 	%r15, %r1, 1500, %r2;
	cvta.to.global.u64 	%rd14, %rd7;
	mul.wide.s32 	%rd15, %r15, 4;
	add.s64 	%rd16, %rd14, %rd15;
	st.global.f32 	[%rd16], %f51;
$L__BB1_4:
	ret;

}


// ===== COMPILED SASS (sm_100) =====

	.target	sm_100

	.elftype	@"ET_EXEC"


//--------------------- .note.nv.tkinfo           --------------------------
	.section	.note.nv.tkinfo,"",@"SHT_NOTE"
	.sectionflags	@"SHF_NOTE_NV_TKINFO"
	.tkinfo
        /*0018*/ 	.word	0x00000002
        /*0030*/ 	.string	""
        /*0030*/ 	.string	"ptxas"
        /*0030*/ 	.string	"Cuda compilation tools, release 13.0, V13.0.88"
        /*0030*/ 	.string	"Build cuda_13.0.r13.0/compiler.36424714_0"
        /*0030*/ 	.string	"-arch sm_100 -m 64 "



//--------------------- .note.nv.cuinfo           --------------------------
	.section	.note.nv.cuinfo,"",@"SHT_NOTE"
	.sectionflags	@"SHF_NOTE_NV_CUINFO"
        /*0018*/ 	.short	0x0002
        /*001a*/ 	.short	0x0064
        /*001c*/ 	.short	0x0082
	.zero		2


//--------------------- .nv.info                  --------------------------
	.section	.nv.info,"",@"SHT_CUDA_INFO"
	.align	4


	//----- nvinfo : EIATTR_REGCOUNT
	.align		4
        /*0000*/ 	.byte	0x04, 0x2f
        /*0002*/ 	.short	(.L_1 - .L_0)
	.align		4
.L_0:
        /*0004*/ 	.word	index@(_Z9MultTiledPfS_S_)
        /*0008*/ 	.word	0x00000020


	//----- nvinfo : EIATTR_FRAME_SIZE
	.align		4
.L_1:
        /*000c*/ 	.byte	0x04, 0x11
        /*000e*/ 	.short	(.L_3 - .L_2)
	.align		4
.L_2:
        /*0010*/ 	.word	index@(_Z9MultTiledPfS_S_)
        /*0014*/ 	.word	0x00000000


	//----- nvinfo : EIATTR_REGCOUNT
	.align		4
.L_3:
        /*0018*/ 	.byte	0x04, 0x2f
        /*001a*/ 	.short	(.L_5 - .L_4)
	.align		4
.L_4:
        /*001c*/ 	.word	index@(_Z11multMatCUDAPfS_S_)
        /*0020*/ 	.word	0x0000001f


	//----- nvinfo : EIATTR_FRAME_SIZE
	.align		4
.L_5:
        /*0024*/ 	.byte	0x04, 0x11
        /*0026*/ 	.short	(.L_7 - .L_6)
	.align		4
.L_6:
        /*0028*/ 	.word	index@(_Z11multMatCUDAPfS_S_)
        /*002c*/ 	.word	0x00000000


	//----- nvinfo : EIATTR_MIN_STACK_SIZE
	.align		4
.L_7:
        /*0030*/ 	.byte	0x04, 0x12
        /*0032*/ 	.short	(.L_9 - .L_8)
	.align		4
.L_8:
        /*0034*/ 	.word	index@(_Z11multMatCUDAPfS_S_)
        /*0038*/ 	.word	0x00000000


	//----- nvinfo : EIATTR_MIN_STACK_SIZE
	.align		4
.L_9:
        /*003c*/ 	.byte	0x04, 0x12
        /*003e*/ 	.short	(.L_11 - .L_10)
	.align		4
.L_10:
        /*0040*/ 	.word	index@(_Z9MultTiledPfS_S_)
        /*0044*/ 	.word	0x00000000
.L_11:


//--------------------- .nv.compat                --------------------------
	.section	.nv.compat,"",@"SHT_CUDA_COMPAT_INFO"
	.align	4
        /*0000*/ 	.byte	0x02, 0x09, 0x00, 0x00, 0x02, 0x02, 0x01, 0x00, 0x02, 0x05, 0x05, 0x00, 0x03, 0x07, 0x01, 0x01
        /*0010*/ 	.byte	0x02, 0x03, 0x00, 0x00, 0x02, 0x06, 0x01, 0x00, 0x04, 0x0b, 0x08, 0x00, 0x09, 0x00, 0x00, 0x00
        /*0020*/ 	.byte	0x00, 0x00, 0x00, 0x00


//--------------------- .nv.info._Z11multMatCUDAPfS_S_ --------------------------
	.section	.nv.info._Z11multMatCUDAPfS_S_,"",@"SHT_CUDA_INFO"
	.sectionflags	@""
	.align	4


	//----- nvinfo : EIATTR_CUDA_API_VERSION
	.align		4
        /*0000*/ 	.byte	0x04, 0x37
        /*0002*/ 	.short	(.L_13 - .L_12)
.L_12:
        /*0004*/ 	.word	0x00000082


	//----- nvinfo : EIATTR_KPARAM_INFO
	.align		4
.L_13:
        /*0008*/ 	.byte	0x04, 0x17
        /*000a*/ 	.short	(.L_15 - .L_14)
.L_14:
        /*000c*/ 	.word	0x00000000
        /*0010*/ 	.short	0x0002
        /*0012*/ 	.short	0x0010
        /*0014*/ 	.byte	0x00, 0xf5, 0x21, 0x00


	//----- nvinfo : EIATTR_KPARAM_INFO
	.align		4
.L_15:
        /*0018*/ 	.byte	0x04, 0x17
        /*001a*/ 	.short	(.L_17 - .L_16)
.L_16:
        /*001c*/ 	.word	0x00000000
        /*0020*/ 	.short	0x0001
        /*0022*/ 	.short	0x0008
        /*0024*/ 	.byte	0x00, 0xf5, 0x21, 0x00


	//----- nvinfo : EIATTR_KPARAM_INFO
	.align		4
.L_17:
        /*0028*/ 	.byte	0x04, 0x17
        /*002a*/ 	.short	(.L_19 - .L_18)
.L_18:
        /*002c*/ 	.word	0x00000000
        /*0030*/ 	.short	0x0000
        /*0032*/ 	.short	0x0000
        /*0034*/ 	.byte	0x00, 0xf5, 0x21, 0x00


	//----- nvinfo : EIATTR_SPARSE_MMA_MASK
	.align		4
.L_19:
        /*0038*/ 	.byte	0x03, 0x50
        /*003a*/ 	.short	0x0000


	//----- nvinfo : EIATTR_MAXREG_COUNT
	.align		4
        /*003c*/ 	.byte	0x03, 0x1b
        /*003e*/ 	.short	0x00ff


	//----- nvinfo : EIATTR_MERCURY_ISA_VERSION
	.align		4
        /*0040*/ 	.byte	0x03, 0x5f
        /*0042*/ 	.short	0x0101


	//----- nvinfo : EIATTR_VRC_CTA_INIT_COUNT
	.align		4
        /*0044*/ 	.byte	0x02, 0x4a
	.zero		1
	.zero		1


	//----- nvinfo : EIATTR_EXIT_INSTR_OFFSETS
	.align		4
        /*0048*/ 	.byte	0x04, 0x1c
        /*004a*/ 	.short	(.L_21 - .L_20)


	//   ....[0]....
.L_20:
        /*004c*/ 	.word	0x000000b0


	//   ....[1]....
        /*0050*/ 	.word	0x00000550


	//----- nvinfo : EIATTR_CBANK_PARAM_SIZE
	.align		4
.L_21:
        /*0054*/ 	.byte	0x03, 0x19
        /*0056*/ 	.short	0x0018


	//----- nvinfo : EIATTR_PARAM_CBANK
	.align		4
        /*0058*/ 	.byte	0x04, 0x0a
        /*005a*/ 	.short	(.L_23 - .L_22)
	.align		4
.L_22:
        /*005c*/ 	.word	index@(.nv.constant0._Z11multMatCUDAPfS_S_)
        /*0060*/ 	.short	0x0380
        /*0062*/ 	.short	0x0018


	//----- nvinfo : EIATTR_SW_WAR
	.align		4
.L_23:
        /*0064*/ 	.byte	0x04, 0x36
        /*0066*/ 	.short	(.L_25 - .L_24)
.L_24:
        /*0068*/ 	.word	0x00000008
.L_25:


//--------------------- .nv.info._Z9MultTiledPfS_S_ --------------------------
	.section	.nv.info._Z9MultTiledPfS_S_,"",@"SHT_CUDA_INFO"
	.sectionflags	@""
	.align	4


	//----- nvinfo : EIATTR_CUDA_API_VERSION
	.align		4
        /*0000*/ 	.byte	0x04, 0x37
        /*0002*/ 	.short	(.L_27 - .L_26)
.L_26:
        /*0004*/ 	.word	0x00000082


	//----- nvinfo : EIATTR_KPARAM_INFO
	.align		4
.L_27:
        /*0008*/ 	.byte	0x04, 0x17
        /*000a*/ 	.short	(.L_29 - .L_28)
.L_28:
        /*000c*/ 	.word	0x00000000
        /*0010*/ 	.short	0x0002
        /*0012*/ 	.short	0x0010
        /*0014*/ 	.byte	0x00, 0xf5, 0x21, 0x00


	//----- nvinfo : EIATTR_KPARAM_INFO
	.align		4
.L_29:
        /*0018*/ 	.byte	0x04, 0x17
        /*001a*/ 	.short	(.L_31 - .L_30)
.L_30:
        /*001c*/ 	.word	0x00000000
        /*0020*/ 	.short	0x0001
        /*0022*/ 	.short	0x0008
        /*0024*/ 	.byte	0x00, 0xf5, 0x21, 0x00


	//----- nvinfo : EIATTR_KPARAM_INFO
	.align		4
.L_31:
        /*0028*/ 	.byte	0x04, 0x17
        /*002a*/ 	.short	(.L_33 - .L_32)
.L_32:
        /*002c*/ 	.word	0x00000000
        /*0030*/ 	.short	0x0000
        /*0032*/ 	.short	0x0000
        /*0034*/ 	.byte	0x00, 0xf5, 0x21, 0x00


	//----- nvinfo : EIATTR_SPARSE_MMA_MASK
	.align		4
.L_33:
        /*0038*/ 	.byte	0x03, 0x50
        /*003a*/ 	.short	0x0000


	//----- nvinfo : EIATTR_MAXREG_COUNT
	.align		4
        /*003c*/ 	.byte	0x03, 0x1b
        /*003e*/ 	.short	0x00ff


	//----- nvinfo : EIATTR_NUM_BARRIERS
	.align		4
        /*0040*/ 	.byte	0x02, 0x4c
        /*0042*/ 	.byte	0x01
	.zero		1


	//----- nvinfo : EIATTR_MERCURY_ISA_VERSION
	.align		4
        /*0044*/ 	.byte	0x03, 0x5f
        /*0046*/ 	.short	0x0101


	//----- nvinfo : EIATTR_VRC_CTA_INIT_COUNT
	.align		4
        /*0048*/ 	.byte	0x02, 0x4a
	.zero		1
	.zero		1


	//----- nvinfo : EIATTR_EXIT_INSTR_OFFSETS
	.align		4
        /*004c*/ 	.byte	0x04, 0x1c
        /*004e*/ 	.short	(.L_35 - .L_34)


	//   ....[0]....
.L_34:
        /*0050*/ 	.word	0x00000c00


	//   ....[1]....
        /*0054*/ 	.word	0x00000c50


	//----- nvinfo : EIATTR_CBANK_PARAM_SIZE
	.align		4
.L_35:
        /*0058*/ 	.byte	0x03, 0x19
        /*005a*/ 	.short	0x0018


	//----- nvinfo : EIATTR_PARAM_CBANK
	.align		4
        /*005c*/ 	.byte	0x04, 0x0a
        /*005e*/ 	.short	(.L_37 - .L_36)
	.align		4
.L_36:
        /*0060*/ 	.word	index@(.nv.constant0._Z9MultTiledPfS_S_)
        /*0064*/ 	.short	0x0380
        /*0066*/ 	.short	0x0018


	//----- nvinfo : EIATTR_SW_WAR
	.align		4
.L_37:
        /*0068*/ 	.byte	0x04, 0x36
        /*006a*/ 	.short	(.L_39 - .L_38)
.L_38:
        /*006c*/ 	.word	0x00000008
.L_39:


//--------------------- .nv.callgraph             --------------------------
	.section	.nv.callgraph,"",@"SHT_CUDA_CALLGRAPH"
	.align	4
	.sectionentsize	8
	.align		4
        /*0000*/ 	.word	0x00000000
	.align		4
        /*0004*/ 	.word	0xffffffff
	.align		4
        /*0008*/ 	.word	0x00000000
	.align		4
        /*000c*/ 	.word	0xfffffffe
	.align		4
        /*0010*/ 	.word	0x00000000
	.align		4
        /*0014*/ 	.word	0xfffffffd
	.align		4
        /*0018*/ 	.word	0x00000000
	.align		4
        /*001c*/ 	.word	0xfffffffc


//--------------------- .text._Z11multMatCUDAPfS_S_ --------------------------
	.section	.text._Z11multMatCUDAPfS_S_,"ax",@progbits
	.align	128
        .global         _Z11multMatCUDAPfS_S_
        .type           _Z11multMatCUDAPfS_S_,@function
        .size           _Z11multMatCUDAPfS_S_,(.L_x_4 - _Z11multMatCUDAPfS_S_)
        .other          _Z11multMatCUDAPfS_S_,@"STO_CUDA_ENTRY STV_DEFAULT"
_Z11multMatCUDAPfS_S_:
.text._Z11multMatCUDAPfS_S_:
[----:B------:R-:W-:Y:S01]  /*0000*/  LDC R1, c[0x0][0x37c] ;  /* 0x0000df00ff017b82 */ /* 0x000fe20000000800 */
[----:B------:R-:W0:Y:S07]  /*0010*/  S2R R3, SR_TID.X ;  /* 0x0000000000037919 */ /* 0x000e2e0000002100 */
[----:B------:R-:W1:Y:S01]  /*0020*/  LDC R7, c[0x0][0x364] ;  /* 0x0000d900ff077b82 */ /* 0x000e620000000800 */
[----:B------:R-:W1:Y:S07]  /*0030*/  S2R R2, SR_TID.Y ;  /* 0x0000000000027919 */ /* 0x000e6e0000002200 */
[----:B------:R-:W0:Y:S08]  /*0040*/  S2UR UR5, SR_CTAID.X ;  /* 0x00000000000579c3 */ /* 0x000e300000002500 */
[----:B------:R-:W0:Y:S08]  /*0050*/  LDC R0, c[0x0][0x360] ;  /* 0x0000d800ff007b82 */ /* 0x000e300000000800 */
[----:B------:R-:W1:Y:S01]  /*0060*/  S2UR UR4, SR_CTAID.Y ;  /* 0x00000000000479c3 */ /* 0x000e620000002600 */
[----:B0-----:R-:W-:-:S05]  /*0070*/  IMAD R0, R0, UR5, R3 ;  /* 0x0000000500007c24 */ /* 0x001fca000f8e0203 */
[----:B------:R-:W-:Y:S01]  /*0080*/  ISETP.GT.AND P0, PT, R0, 0x5db, PT ;  /* 0x000005db0000780c */ /* 0x000fe20003f04270 */
[----:B-1----:R-:W-:-:S05]  /*0090*/  IMAD R7, R7, UR4, R2 ;  /* 0x0000000407077c24 */ /* 0x002fca000f8e0202 */
[----:B------:R-:W-:-:S13]  /*00a0*/  ISETP.GT.U32.OR P0, PT, R7, 0x63f, P0 ;  /* 0x0000063f0700780c */ /* 0x000fda0000704470 */
[----:B------:R-:W-:Y:S05]  /*00b0*/  @P0 EXIT ;  /* 0x000000000000094d */ /* 0x000fea0003800000 */
[----:B------:R-:W0:Y:S01]  /*00c0*/  LDC.64 R2, c[0x0][0x380] ;  /* 0x0000e000ff027b82 */ /* 0x000e220000000a00 */
[----:B------:R-:W1:Y:S01]  /*00d0*/  LDCU.64 UR6, c[0x0][0x388] ;  /* 0x00007100ff0677ac */ /* 0x000e620008000a00 */
[----:B------:R-:W-:Y:S02]  /*00e0*/  IMAD R5, R7, 0x640, RZ ;  /* 0x0000064007057824 */ /* 0x000fe400078e02ff */
[----:B------:R-:W-:Y:S01]  /*00f0*/  HFMA2 R14, -RZ, RZ, 0, 0 ;  /* 0x00000000ff0e7431 */ /* 0x000fe200000001ff */
[----:B------:R-:W-:Y:S01]  /*0100*/  MOV R6, R0 ;  /* 0x0000000000067202 */ /* 0x000fe20000000f00 */
[----:B------:R-:W2:Y:S01]  /*0110*/  LDCU.64 UR8, c[0x0][0x358] ;  /* 0x00006b00ff0877ac */ /* 0x000ea20008000a00 */
[----:B------:R-:W-:Y:S01]  /*0120*/  UMOV UR4, URZ ;  /* 0x000000ff00047c82 */ /* 0x000fe20008000000 */
[----:B-1----:R-:W-:-:S04]  /*0130*/  UIADD3 UR5, UP0, UPT, UR6, 0xbb80, URZ ;  /* 0x0000bb8006057890 */ /* 0x002fc8000ff1e0ff */
[----:B------:R-:W-:Y:S01]  /*0140*/  UIADD3.X UR6, UPT, UPT, URZ, UR7, URZ, UP0, !UPT ;  /* 0x00000007ff067290 */ /* 0x000fe200087fe4ff */
[----:B0-----:R-:W-:-:S03]  /*0150*/  IMAD.WIDE.U32 R2, R5, 0x4, R2 ;  /* 0x0000000405027825 */ /* 0x001fc600078e0002 */
[----:B------:R-:W-:-:S04]  /*0160*/  IADD3 R4, P0, PT, R2, 0x20, RZ ;  /* 0x0000002002047810 */ /* 0x000fc80007f1e0ff */
[----:B--2---:R-:W-:-:S09]  /*0170*/  IADD3.X R5, PT, PT, RZ, R3, RZ, P0, !PT ;  /* 0x00000003ff057210 */ /* 0x004fd200007fe4ff */
.L_x_0:
[----:B------:R-:W-:Y:S01]  /*0180*/  MOV R2, UR5 ;  /* 0x0000000500027c02 */ /* 0x000fe20008000f00 */
[----:B------:R-:W2:Y:S01]  /*0190*/  LDG.E R15, desc[UR8][R4.64+-0x20] ;  /* 0xffffe008040f7981 */ /* 0x000ea2000c1e1900 */
[----:B------:R-:W-:-:S03]  /*01a0*/  MOV R3, UR6 ;  /* 0x0000000600037c02 */ /* 0x000fc60008000f00 */
[----:B------:R-:W3:Y:S01]  /*01b0*/  LDG.E R24, desc[UR8][R4.64+-0x1c] ;  /* 0xffffe40804187981 */ /* 0x000ee2000c1e1900 */
[----:B------:R-:W-:-:S03]  /*01c0*/  IMAD.WIDE R2, R6, 0x4, R2 ;  /* 0x0000000406027825 */ /* 0x000fc600078e0202 */
[----:B------:R-:W4:Y:S04]  /*01d0*/  LDG.E R19, desc[UR8][R4.64+-0x18] ;  /* 0xffffe80804137981 */ /* 0x000f28000c1e1900 */
[----:B------:R-:W2:Y:S04]  /*01e0*/  LDG.E R16, desc[UR8][R2.64+-0xbb80] ;  /* 0xff44800802107981 */ /* 0x000ea8000c1e1900 */
[----:B------:R-:W3:Y:S04]  /*01f0*/  LDG.E R25, desc[UR8][R2.64+-0xa410] ;  /* 0xff5bf00802197981 */ /* 0x000ee8000c1e1900 */
[----:B------:R-:W4:Y:S04]  /*0200*/  LDG.E R18, desc[UR8][R2.64+-0x8ca0] ;  /* 0xff73600802127981 */ /* 0x000f28000c1e1900 */
[----:B------:R-:W5:Y:S04]  /*0210*/  LDG.E R20, desc[UR8][R4.64+-0x14] ;  /* 0xffffec0804147981 */ /* 0x000f68000c1e1900 */
        /* <DEDUP_REMOVED lines=11> */
[----:B------:R-:W5:Y:S01]  /*02d0*/  LDG.E R26, desc[UR8][R4.64+0x1c] ;  /* 0x00001c08041a7981 */ /* 0x000f62000c1e1900 */
[----:B--2---:R-:W-:-:S03]  /*02e0*/  FFMA R15, R15, R16, R14 ;  /* 0x000000100f0f7223 */ /* 0x004fc6000000000e */
[----:B------:R-:W2:Y:S01]  /*02f0*/  LDG.E R16, desc[UR8][R4.64] ;  /* 0x0000000804107981 */ /* 0x000ea2000c1e1900 */
[----:B---3--:R-:W-:-:S03]  /*0300*/  FFMA R24, R24, R25, R15 ;  /* 0x0000001918187223 */ /* 0x008fc6000000000f */
[----:B------:R-:W3:Y:S01]  /*0310*/  LDG.E R14, desc[UR8][R4.64+0x4] ;  /* 0x00000408040e7981 */ /* 0x000ee2000c1e1900 */
[----:B----4-:R-:W-:-:S03]  /*0320*/  FFMA R25, R19, R18, R24 ;  /* 0x0000001213197223 */ /* 0x010fc60000000018 */
[----:B------:R-:W3:Y:S04]  /*0330*/  LDG.E R15, desc[UR8][R2.64+0x1770] ;  /* 0x00177008020f7981 */ /* 0x000ee8000c1e1900 */
[----:B------:R-:W4:Y:S01]  /*0340*/  LDG.E R18, desc[UR8][R4.64+0x8] ;  /* 0x0000080804127981 */ /* 0x000f22000c1e1900 */
[----:B-----5:R-:W-:-:S03]  /*0350*/  FFMA R25, R20, R21, R25 ;  /* 0x0000001514197223 */ /* 0x020fc60000000019 */
[----:B------:R-:W4:Y:S04]  /*0360*/  LDG.E R19, desc[UR8][R2.64+0x2ee0] ;  /* 0x002ee00802137981 */ /* 0x000f28000c1e1900 */
[----:B------:R-:W5:Y:S01]  /*0370*/  LDG.E R20, desc[UR8][R4.64+0xc] ;  /* 0x00000c0804147981 */ /* 0x000f62000c1e1900 */
[----:B------:R-:W-:-:S03]  /*0380*/  FFMA R25, R22, R23, R25 ;  /* 0x0000001716197223 */ /* 0x000fc60000000019 */
[----:B------:R-:W5:Y:S04]  /*0390*/  LDG.E R21, desc[UR8][R2.64+0x4650] ;  /* 0x0046500802157981 */ /* 0x000f68000c1e1900 */
[----:B------:R-:W5:Y:S04]  /*03a0*/  LDG.E R22, desc[UR8][R4.64+0x10] ;  /* 0x0000100804167981 */ /* 0x000f68000c1e1900 */
[----:B------:R-:W5:Y:S01]  /*03b0*/  LDG.E R23, desc[UR8][R2.64+0x5dc0] ;  /* 0x005dc00802177981 */ /* 0x000f62000c1e1900 */
[----:B------:R-:W-:-:S03]  /*03c0*/  FFMA R28, R12, R13, R25 ;  /* 0x0000000d0c1c7223 */ /* 0x000fc60000000019 */
[----:B------:R-:W5:Y:S04]  /*03d0*/  LDG.E R24, desc[UR8][R4.64+0x14] ;  /* 0x0000140804187981 */ /* 0x000f68000c1e1900 */
[----:B------:R-:W5:Y:S04]  /*03e0*/  LDG.E R25, desc[UR8][R2.64+0x7530] ;  /* 0x0075300802197981 */ /* 0x000f68000c1e1900 */
[----:B------:R0:W5:Y:S04]  /*03f0*/  LDG.E R13, desc[UR8][R4.64+0x18] ;  /* 0x00001808040d7981 */ /* 0x000168000c1e1900 */
[----:B------:R-:W5:Y:S01]  /*0400*/  LDG.E R12, desc[UR8][R2.64+0x8ca0] ;  /* 0x008ca008020c7981 */ /* 0x000f62000c1e1900 */
[----:B------:R-:W-:-:S04]  /*0410*/  FFMA R9, R9, R8, R28 ;  /* 0x0000000809097223 */ /* 0x000fc8000000001c */
[----:B------:R-:W-:Y:S01]  /*0420*/  FFMA R9, R10, R11, R9 ;  /* 0x0000000b0a097223 */ /* 0x000fe20000000009 */
[----:B------:R-:W-:-:S04]  /*0430*/  UIADD3 UR4, UPT, UPT, UR4, 0x10, URZ ;  /* 0x0000001004047890 */ /* 0x000fc8000fffe0ff */
[----:B------:R-:W-:Y:S01]  /*0440*/  UISETP.NE.AND UP0, UPT, UR4, 0x640, UPT ;  /* 0x000006400400788c */ /* 0x000fe2000bf05270 */
[----:B0-----:R-:W-:Y:S02]  /*0450*/  IADD3 R4, P0, PT, R4, 0x40, RZ ;  /* 0x0000004004047810 */ /* 0x001fe40007f1e0ff */
[----:B------:R-:W-:Y:S02]  /*0460*/  IADD3 R6, PT, PT, R6, 0x5dc0, RZ ;  /* 0x00005dc006067810 */ /* 0x000fe40007ffe0ff */
[----:B------:R-:W-:Y:S01]  /*0470*/  IADD3.X R5, PT, PT, RZ, R5, RZ, P0, !PT ;  /* 0x00000005ff057210 */ /* 0x000fe200007fe4ff */
[----:B--2---:R-:W-:-:S04]  /*0480*/  FFMA R9, R16, R17, R9 ;  /* 0x0000001110097223 */ /* 0x004fc80000000009 */
[----:B---3--:R-:W-:-:S04]  /*0490*/  FFMA R9, R14, R15, R9 ;  /* 0x0000000f0e097223 */ /* 0x008fc80000000009 */
[----:B----4-:R-:W-:-:S04]  /*04a0*/  FFMA R9, R18, R19, R9 ;  /* 0x0000001312097223 */ /* 0x010fc80000000009 */
[----:B-----5:R-:W-:-:S04]  /*04b0*/  FFMA R9, R20, R21, R9 ;  /* 0x0000001514097223 */ /* 0x020fc80000000009 */
[----:B------:R-:W-:-:S04]  /*04c0*/  FFMA R9, R22, R23, R9 ;  /* 0x0000001716097223 */ /* 0x000fc80000000009 */
[----:B------:R-:W-:-:S04]  /*04d0*/  FFMA R24, R24, R25, R9 ;  /* 0x0000001918187223 */ /* 0x000fc80000000009 */
[----:B------:R-:W-:-:S04]  /*04e0*/  FFMA R13, R13, R12, R24 ;  /* 0x0000000c0d0d7223 */ /* 0x000fc80000000018 */
[----:B------:R-:W-:Y:S01]  /*04f0*/  FFMA R14, R26, R27, R13 ;  /* 0x0000001b1a0e7223 */ /* 0x000fe2000000000d */
[----:B------:R-:W-:Y:S06]  /*0500*/  BRA.U UP0, `(.L_x_0) ;  /* 0xfffffffd001c7547 */ /* 0x000fec000b83ffff */
[----:B------:R-:W0:Y:S01]  /*0510*/  LDC.64 R2, c[0x0][0x390] ;  /* 0x0000e400ff027b82 */ /* 0x000e220000000a00 */
[----:B------:R-:W-:-:S04]  /*0520*/  IMAD R7, R7, 0x5dc, R0 ;  /* 0x000005dc07077824 */ /* 0x000fc800078e0200 */
[----:B0-----:R-:W-:-:S05]  /*0530*/  IMAD.WIDE R2, R7, 0x4, R2 ;  /* 0x0000000407027825 */ /* 0x001fca00078e0202 */
[----:B------:R-:W-:Y:S01]  /*0540*/  STG.E desc[UR8][R2.64], R14 ;  /* 0x0000000e02007986 */ /* 0x000fe2000c101908 */
[----:B------:R-:W-:Y:S05]  /*0550*/  EXIT ;  /* 0x000000000000794d */ /* 0x000fea0003800000 */
.L_x_1:
[----:B------:R-:W-:-:S00]  /*0560*/  BRA `(.L_x_1) ;  /* 0xfffffffc00fc7947 */ /* 0x000fc0000383ffff */
[----:B------:R-:W-:-:S00]  /*0570*/  NOP ;  /* 0x0000000000007918 */ /* 0x000fc00000000000 */
        /* <DEDUP_REMOVED lines=8> */
.L_x_4:


//--------------------- .text._Z9MultTiledPfS_S_  --------------------------
	.section	.text._Z9MultTiledPfS_S_,"ax",@progbits
	.align	128
        .global         _Z9MultTiledPfS_S_
        .type           _Z9MultTiledPfS_S_,@function
        .size           _Z9MultTiledPfS_S_,(.L_x_5 - _Z9MultTiledPfS_S_)
        .other          _Z9MultTiledPfS_S_,@"STO_CUDA_ENTRY STV_DEFAULT"
_Z9MultTiledPfS_S_:
.text._Z9MultTiledPfS_S_:
[----:B------:R-:W-:Y:S01]  /*0000*/  LDC R1, c[0x0][0x37c] ;  /* 0x0000df00ff017b82 */ /* 0x000fe20000000800 */
[----:B------:R-:W0:Y:S07]  /*0010*/  S2R R9, SR_CTAID.Y ;  /* 0x0000000000097919 */ /* 0x000e2e0000002600 */
[----:B------:R-:W1:Y:S01]  /*0020*/  LDC.64 R6, c[0x0][0x380] ;  /* 0x0000e000ff067b82 */ /* 0x000e620000000a00 */
[----:B------:R-:W-:Y:S01]  /*0030*/  UMOV UR4, 0x400 ;  /* 0x0000040000047882 */ /* 0x000fe20000000000 */
[----:B------:R-:W-:Y:S01]  /*0040*/  HFMA2 R21, -RZ, RZ, 0, 0 ;  /* 0x00000000ff157431 */ /* 0x000fe200000001ff */
[----:B------:R-:W2:Y:S01]  /*0050*/  S2R R5, SR_TID.X ;  /* 0x0000000000057919 */ /* 0x000ea20000002100 */
[----:B------:R-:W-:Y:S01]  /*0060*/  UIADD3 UR5, UPT, UPT, UR4, 0x1000, URZ ;  /* 0x0000100004057890 */ /* 0x000fe2000fffe0ff */
[----:B------:R-:W3:Y:S01]  /*0070*/  LDCU.64 UR8, c[0x0][0x358] ;  /* 0x00006b00ff0877ac */ /* 0x000ee20008000a00 */
[----:B------:R-:W4:Y:S02]  /*0080*/  S2R R2, SR_TID.Y ;  /* 0x0000000000027919 */ /* 0x000f240000002200 */
[----:B------:R-:W5:Y:S01]  /*0090*/  S2UR UR6, SR_CgaCtaId ;  /* 0x00000000000679c3 */ /* 0x000f620000008800 */
[----:B------:R-:W3:Y:S01]  /*00a0*/  S2R R17, SR_CTAID.X ;  /* 0x0000000000117919 */ /* 0x000ee20000002500 */
[----:B0-----:R-:W-:Y:S01]  /*00b0*/  IMAD R0, R9, 0xc800, RZ ;  /* 0x0000c80009007824 */ /* 0x001fe200078e02ff */
[----:B-----5:R-:W-:-:S02]  /*00c0*/  ULEA UR4, UR6, UR4, 0x18 ;  /* 0x0000000406047291 */ /* 0x020fc4000f8ec0ff */
[----:B------:R-:W-:Y:S02]  /*00d0*/  ULEA UR5, UR6, UR5, 0x18 ;  /* 0x0000000506057291 */ /* 0x000fe4000f8ec0ff */
[----:B--2---:R-:W-:Y:S01]  /*00e0*/  LOP3.LUT R3, R5, R0, RZ, 0xfc, !PT ;  /* 0x0000000005037212 */ /* 0x004fe200078efcff */
[C---:B----4-:R-:W-:Y:S01]  /*00f0*/  IMAD R0, R2.reuse, 0x5dc, R5 ;  /* 0x000005dc02007824 */ /* 0x050fe200078e0205 */
[----:B------:R-:W-:-:S03]  /*0100*/  LEA R18, R2, UR4, 0x7 ;  /* 0x0000000402127c11 */ /* 0x000fc6000f8e38ff */
[----:B------:R-:W-:Y:S01]  /*0110*/  IMAD R3, R2, 0x640, R3 ;  /* 0x0000064002037824 */ /* 0x000fe200078e0203 */
[----:B------:R-:W-:Y:S01]  /*0120*/  LEA R20, R9, R2, 0x5 ;  /* 0x0000000209147211 */ /* 0x000fe200078e28ff */
[----:B------:R-:W-:Y:S01]  /*0130*/  UMOV UR4, URZ ;  /* 0x000000ff00047c82 */ /* 0x000fe20008000000 */
[----:B---3--:R-:W-:Y:S01]  /*0140*/  LEA R0, R17, R0, 0x5 ;  /* 0x0000000011007211 */ /* 0x008fe200078e28ff */
[----:B-1----:R-:W-:Y:S01]  /*0150*/  IMAD.WIDE.U32 R6, R3, 0x4, R6 ;  /* 0x0000000403067825 */ /* 0x002fe200078e0006 */
[----:B------:R-:W-:Y:S02]  /*0160*/  LEA R17, R17, R5, 0x5 ;  /* 0x0000000511117211 */ /* 0x000fe400078e28ff */
[C---:B------:R-:W-:Y:S02]  /*0170*/  LEA R16, R5.reuse, R18, 0x2 ;  /* 0x0000001205107211 */ /* 0x040fe400078e10ff */
[----:B------:R-:W-:Y:S02]  /*0180*/  MOV R3, R7 ;  /* 0x0000000700037202 */ /* 0x000fe40000000f00 */
[----:B------:R-:W-:-:S02]  /*0190*/  LEA R7, R5, UR5, 0x2 ;  /* 0x0000000505077c11 */ /* 0x000fc4000f8e10ff */
[----:B------:R-:W-:Y:S02]  /*01a0*/  MOV R4, R6 ;  /* 0x0000000600047202 */ /* 0x000fe40000000f00 */
[----:B------:R-:W-:-:S07]  /*01b0*/  LEA R6, R2, R7, 0x7 ;  /* 0x0000000702067211 */ /* 0x000fce00078e38ff */
.L_x_2:
[----:B------:R-:W-:Y:S02]  /*01c0*/  ISETP.GT.U32.AND P0, PT, R2, 0x63f, PT ;  /* 0x0000063f0200780c */ /* 0x000fe40003f04070 */
[----:B------:R-:W-:Y:S02]  /*01d0*/  VIMNMX.U32 R10, PT, PT, R20, R5, !PT ;  /* 0x00000005140a7248 */ /* 0x000fe40007fe0000 */
[----:B------:R-:W-:Y:S02]  /*01e0*/  ISETP.GT.U32.OR P0, PT, R17, 0x5db, P0 ;  /* 0x000005db1100780c */ /* 0x000fe40000704470 */
[----:B------:R-:W-:-:S11]  /*01f0*/  ISETP.GT.U32.AND P1, PT, R10, 0x63f, PT ;  /* 0x0000063f0a00780c */ /* 0x000fd60003f24070 */
[----:B------:R-:W0:Y:S02]  /*0200*/  @!P0 LDC.64 R8, c[0x0][0x388] ;  /* 0x0000e200ff088b82 */ /* 0x000e240000000a00 */
[----:B------:R-:W-:Y:S02]  /*0210*/  @!P1 MOV R10, R4 ;  /* 0x00000004000a9202 */ /* 0x000fe40000000f00 */
[----:B------:R-:W-:-:S05]  /*0220*/  @!P1 MOV R11, R3 ;  /* 0x00000003000b9202 */ /* 0x000fca0000000f00 */
[----:B------:R-:W2:Y:S01]  /*0230*/  @!P1 LDG.E R10, desc[UR8][R10.64] ;  /* 0x000000080a0a9981 */ /* 0x000ea2000c1e1900 */
[----:B0-----:R-:W-:-:S05]  /*0240*/  @!P0 IMAD.WIDE.U32 R8, R0, 0x4, R8 ;  /* 0x0000000400088825 */ /* 0x001fca00078e0008 */
[----:B------:R-:W3:Y:S01]  /*0250*/  @!P0 LDG.E R22, desc[UR8][R8.64] ;  /* 0x0000000808168981 */ /* 0x000ee2000c1e1900 */
[----:B------:R-:W-:Y:S01]  /*0260*/  MOV R23, RZ ;  /* 0x000000ff00177202 */ /* 0x000fe20000000f00 */
[----:B------:R-:W-:Y:S01]  /*0270*/  UIADD3 UR4, UPT, UPT, UR4, 0x1, URZ ;  /* 0x0000000104047890 */ /* 0x000fe2000fffe0ff */
[----:B------:R-:W-:Y:S02]  /*0280*/  MOV R27, RZ ;  /* 0x000000ff001b7202 */ /* 0x000fe40000000f00 */
[----:B------:R-:W-:Y:S01]  /*0290*/  IADD3 R2, PT, PT, R2, 0x20, RZ ;  /* 0x0000002002027810 */ /* 0x000fe20007ffe0ff */
[----:B------:R-:W-:Y:S01]  /*02a0*/  UISETP.NE.AND UP0, UPT, UR4, 0x32, UPT ;  /* 0x000000320400788c */ /* 0x000fe2000bf05270 */
[----:B------:R-:W-:Y:S02]  /*02b0*/  IADD3 R5, PT, PT, R5, 0x20, RZ ;  /* 0x0000002005057810 */ /* 0x000fe40007ffe0ff */
[----:B------:R-:W-:Y:S01]  /*02c0*/  IADD3 R0, PT, PT, R0, 0xbb80, RZ ;  /* 0x0000bb8000007810 */ /* 0x000fe20007ffe0ff */
[----:B--2---:R-:W0:Y:S02]  /*02d0*/  @!P1 F2I.TRUNC.NTZ R23, R10 ;  /* 0x0000000a00179305 */ /* 0x004e24000020f100 */
[----:B0-----:R-:W-:Y:S06]  /*02e0*/  STS [R16], R23 ;  /* 0x0000001710007388 */ /* 0x001fec0000000800 */
[----:B---3--:R-:W0:Y:S01]  /*02f0*/  @!P0 F2I.TRUNC.NTZ R27, R22 ;  /* 0x00000016001b8305 */ /* 0x008e22000020f100 */
[----:B------:R-:W-:-:S04]  /*0300*/  IADD3 R4, P0, PT, R4, 0x80, RZ ;  /* 0x0000008004047810 */ /* 0x000fc80007f1e0ff */
[----:B------:R-:W-:Y:S01]  /*0310*/  IADD3.X R3, PT, PT, RZ, R3, RZ, P0, !PT ;  /* 0x00000003ff037210 */ /* 0x000fe200007fe4ff */
[----:B0-----:R-:W-:Y:S01]  /*0320*/  STS [R6], R27 ;  /* 0x0000001b06007388 */ /* 0x001fe20000000800 */
[----:B------:R-:W-:Y:S06]  /*0330*/  BAR.SYNC.DEFER_BLOCKING 0x0 ;  /* 0x0000000000007b1d */ /* 0x000fec0000010000 */
[----:B------:R-:W-:Y:S04]  /*0340*/  LDS.128 R12, [R18] ;  /* 0x00000000120c7984 */ /* 0x000fe80000000c00 */
[----:B------:R-:W0:Y:S04]  /*0350*/  LDS R26, [R7+0x80] ;  /* 0x00008000071a7984 */ /* 0x000e280000000800 */
[----:B------:R-:W1:Y:S04]  /*0360*/  LDS R29, [R7] ;  /* 0x00000000071d7984 */ /* 0x000e680000000800 */
[----:B------:R-:W2:Y:S04]  /*0370*/  LDS R25, [R7+0x100] ;  /* 0x0001000007197984 */ /* 0x000ea80000000800 */
[----:B------:R-:W3:Y:S04]  /*0380*/  LDS R24, [R7+0x180] ;  /* 0x0001800007187984 */ /* 0x000ee80000000800 */
[----:B------:R-:W-:Y:S04]  /*0390*/  LDS R19, [R7+0x200] ;  /* 0x0002000007137984 */ /* 0x000fe80000000800 */
[----:B------:R-:W4:Y:S04]  /*03a0*/  LDS.128 R8, [R18+0x10] ;  /* 0x0000100012087984 */ /* 0x000f280000000c00 */
[----:B------:R-:W5:Y:S04]  /*03b0*/  LDS R22, [R7+0x280] ;  /* 0x0002800007167984 */ /* 0x000f680000000800 */
[----:B------:R-:W5:Y:S04]  /*03c0*/  LDS R23, [R7+0x300] ;  /* 0x0003000007177984 */ /* 0x000f680000000800 */
[----:B------:R-:W-:Y:S01]  /*03d0*/  LDS R28, [R7+0x580] ;  /* 0x00058000071c7984 */ /* 0x000fe20000000800 */
[----:B0-----:R-:W-:-:S03]  /*03e0*/  IMAD R13, R26, R13, RZ ;  /* 0x0000000d1a0d7224 */ /* 0x001fc600078e02ff */
[----:B------:R-:W0:Y:S01]  /*03f0*/  LDS R26, [R7+0x380] ;  /* 0x00038000071a7984 */ /* 0x000e220000000800 */
[----:B-1----:R-:W-:Y:S01]  /*0400*/  IMAD R12, R12, R29, RZ ;  /* 0x0000001d0c0c7224 */ /* 0x002fe200078e02ff */
[----:B------:R-:W-:Y:S01]  /*0410*/  I2FP.F32.S32 R13, R13 ;  /* 0x0000000d000d7245 */ /* 0x000fe20000201400 */
[----:B--2---:R-:W-:-:S03]  /*0420*/  IMAD R14, R25, R14, RZ ;  /* 0x0000000e190e7224 */ /* 0x004fc600078e02ff */
[----:B------:R-:W-:Y:S01]  /*0430*/  I2FP.F32.S32 R12, R12 ;  /* 0x0000000c000c7245 */ /* 0x000fe20000201400 */
[----:B------:R-:W-:Y:S01]  /*0440*/  LDS R25, [R7+0x500] ;  /* 0x0005000007197984 */ /* 0x000fe20000000800 */
[----:B---3--:R-:W-:-:S03]  /*0450*/  IMAD R15, R24, R15, RZ ;  /* 0x0000000f180f7224 */ /* 0x008fc600078e02ff */
[----:B------:R-:W-:Y:S01]  /*0460*/  FADD R12, R12, R21 ;  /* 0x000000150c0c7221 */ /* 0x000fe20000000000 */
[----:B------:R-:W-:Y:S02]  /*0470*/  I2FP.F32.S32 R21, R14 ;  /* 0x0000000e00157245 */ /* 0x000fe40000201400 */
[----:B------:R-:W-:Y:S01]  /*0480*/  I2FP.F32.S32 R24, R15 ;  /* 0x0000000f00187245 */ /* 0x000fe20000201400 */
[----:B------:R-:W-:Y:S01]  /*0490*/  FADD R12, R12, R13 ;  /* 0x0000000d0c0c7221 */ /* 0x000fe20000000000 */
[----:B----4-:R-:W-:-:S03]  /*04a0*/  IMAD R8, R8, R19, RZ ;  /* 0x0000001308087224 */ /* 0x010fc600078e02ff */
[----:B------:R-:W-:Y:S01]  /*04b0*/  FADD R27, R12, R21 ;  /* 0x000000150c1b7221 */ /* 0x000fe20000000000 */
[----:B------:R-:W-:Y:S01]  /*04c0*/  LDS R19, [R7+0x600] ;  /* 0x0006000007137984 */ /* 0x000fe20000000800 */
[----:B-----5:R-:W-:Y:S01]  /*04d0*/  IMAD R9, R22, R9, RZ ;  /* 0x0000000916097224 */ /* 0x020fe200078e02ff */
[----:B------:R-:W-:Y:S01]  /*04e0*/  I2FP.F32.S32 R8, R8 ;  /* 0x0000000800087245 */ /* 0x000fe20000201400 */
[----:B------:R-:W-:Y:S01]  /*04f0*/  FADD R27, R27, R24 ;  /* 0x000000181b1b7221 */ /* 0x000fe20000000000 */
[----:B------:R-:W-:Y:S01]  /*0500*/  LDS R21, [R7+0x400] ;  /* 0x0004000007157984 */ /* 0x000fe20000000800 */
[----:B------:R-:W-:Y:S01]  /*0510*/  IMAD R10, R23, R10, RZ ;  /* 0x0000000a170a7224 */ /* 0x000fe200078e02ff */
[----:B------:R-:W-:Y:S01]  /*0520*/  I2FP.F32.S32 R9, R9 ;  /* 0x0000000900097245 */ /* 0x000fe20000201400 */
[----:B------:R-:W-:Y:S01]  /*0530*/  FADD R8, R27, R8 ;  /* 0x000000081b087221 */ /* 0x000fe20000000000 */
[----:B------:R-:W1:Y:S03]  /*0540*/  LDS.128 R12, [R18+0x20] ;  /* 0x00002000120c7984 */ /* 0x000e660000000c00 */
[----:B------:R-:W-:Y:S01]  /*0550*/  FADD R8, R8, R9 ;  /* 0x0000000908087221 */ /* 0x000fe20000000000 */
[----:B------:R-:W2:Y:S04]  /*0560*/  LDS R24, [R7+0x480] ;  /* 0x0004800007187984 */ /* 0x000ea80000000800 */
[----:B------:R-:W-:Y:S01]  /*0570*/  LDS R22, [R7+0x680] ;  /* 0x0006800007167984 */ /* 0x000fe20000000800 */
[----:B0-----:R-:W-:Y:S01]  /*0580*/  IMAD R26, R26, R11, RZ ;  /* 0x0000000b1a1a7224 */ /* 0x001fe200078e02ff */
[----:B------:R-:W-:-:S02]  /*0590*/  I2FP.F32.S32 R11, R10 ;  /* 0x0000000a000b7245 */ /* 0x000fc40000201400 */
[----:B------:R-:W-:Y:S02]  /*05a0*/  LDS R23, [R7+0x700] ;  /* 0x0007000007177984 */ /* 0x000fe40000000800 */
[----:B------:R-:W-:Y:S01]  /*05b0*/  I2FP.F32.S32 R9, R26 ;  /* 0x0000001a00097245 */ /* 0x000fe20000201400 */
[----:B------:R-:W-:-:S04]  /*05c0*/  FADD R8, R8, R11 ;  /* 0x0000000b08087221 */ /* 0x000fc80000000000 */
[----:B------:R-:W-:Y:S02]  /*05d0*/  FADD R26, R8, R9 ;  /* 0x00000009081a7221 */ /* 0x000fe40000000000 */
[----:B------:R-:W0:Y:S01]  /*05e0*/  LDS.128 R8, [R18+0x30] ;  /* 0x0000300012087984 */ /* 0x000e220000000c00 */
[----:B-1----:R-:W-:Y:S02]  /*05f0*/  IMAD R12, R12, R21, RZ ;  /* 0x000000150c0c7224 */ /* 0x002fe400078e02ff */
[----:B------:R-:W-:Y:S02]  /*0600*/  IMAD R14, R25, R14, RZ ;  /* 0x0000000e190e7224 */ /* 0x000fe400078e02ff */
[----:B--2---:R-:W-:Y:S01]  /*0610*/  IMAD R24, R24, R13, RZ ;  /* 0x0000000d18187224 */ /* 0x004fe200078e02ff */
[----:B------:R-:W-:Y:S01]  /*0620*/  I2FP.F32.S32 R13, R12 ;  /* 0x0000000c000d7245 */ /* 0x000fe20000201400 */
[----:B------:R-:W-:Y:S01]  /*0630*/  IMAD R28, R28, R15, RZ ;  /* 0x0000000f1c1c7224 */ /* 0x000fe200078e02ff */
[----:B------:R-:W-:-:S02]  /*0640*/  I2FP.F32.S32 R21, R14 ;  /* 0x0000000e00157245 */ /* 0x000fc40000201400 */
[----:B------:R-:W-:Y:S01]  /*0650*/  I2FP.F32.S32 R24, R24 ;  /* 0x0000001800187245 */ /* 0x000fe20000201400 */
[----:B------:R-:W-:Y:S01]  /*0660*/  FADD R13, R26, R13 ;  /* 0x0000000d1a0d7221 */ /* 0x000fe20000000000 */
[----:B------:R-:W-:Y:S01]  /*0670*/  I2FP.F32.S32 R25, R28 ;  /* 0x0000001c00197245 */ /* 0x000fe20000201400 */
[----:B------:R-:W1:Y:S02]  /*0680*/  LDS R26, [R7+0x780] ;  /* 0x00078000071a7984 */ /* 0x000e640000000800 */
[----:B------:R-:W-:Y:S02]  /*0690*/  FADD R24, R13, R24 ;  /* 0x000000180d187221 */ /* 0x000fe40000000000 */
[----:B------:R-:W-:Y:S02]  /*06a0*/  LDS.128 R12, [R18+0x40] ;  /* 0x00004000120c7984 */ /* 0x000fe40000000c00 */
[----:B------:R-:W-:Y:S02]  /*06b0*/  FADD R24, R24, R21 ;  /* 0x0000001518187221 */ /* 0x000fe40000000000 */
[----:B------:R-:W2:Y:S01]  /*06c0*/  LDS R21, [R7+0x800] ;  /* 0x0008000007157984 */ /* 0x000ea20000000800 */
[----:B0-----:R-:W-:-:S02]  /*06d0*/  IMAD R19, R8, R19, RZ ;  /* 0x0000001308137224 */ /* 0x001fc400078e02ff */
[----:B------:R-:W-:Y:S01]  /*06e0*/  FADD R8, R24, R25 ;  /* 0x0000001918087221 */ /* 0x000fe20000000000 */
[----:B------:R-:W-:Y:S01]  /*06f0*/  IMAD R9, R22, R9, RZ ;  /* 0x0000000916097224 */ /* 0x000fe200078e02ff */
[----:B------:R-:W0:Y:S01]  /*0700*/  LDS R24, [R7+0x880] ;  /* 0x0008800007187984 */ /* 0x000e220000000800 */
[----:B------:R-:W-:Y:S01]  /*0710*/  IMAD R10, R23, R10, RZ ;  /* 0x0000000a170a7224 */ /* 0x000fe200078e02ff */
[----:B------:R-:W-:Y:S02]  /*0720*/  I2FP.F32.S32 R19, R19 ;  /* 0x0000001300137245 */ /* 0x000fe40000201400 */
[----:B------:R-:W3:Y:S01]  /*0730*/  LDS R25, [R7+0x900] ;  /* 0x0009000007197984 */ /* 0x000ee20000000800 */
[----:B------:R-:W-:Y:S02]  /*0740*/  I2FP.F32.S32 R9, R9 ;  /* 0x0000000900097245 */ /* 0x000fe40000201400 */
[----:B------:R-:W-:Y:S01]  /*0750*/  FADD R8, R8, R19 ;  /* 0x0000001308087221 */ /* 0x000fe20000000000 */
[----:B------:R-:W4:Y:S01]  /*0760*/  LDS R28, [R7+0x980] ;  /* 0x00098000071c7984 */ /* 0x000f220000000800 */
[----:B------:R-:W-:-:S02]  /*0770*/  I2FP.F32.S32 R19, R10 ;  /* 0x0000000a00137245 */ /* 0x000fc40000201400 */
[----:B------:R-:W-:-:S04]  /*0780*/  FADD R8, R8, R9 ;  /* 0x0000000908087221 */ /* 0x000fc80000000000 */
[----:B------:R-:W-:Y:S02]  /*0790*/  FADD R22, R8, R19 ;  /* 0x0000001308167221 */ /* 0x000fe40000000000 */
[----:B------:R-:W-:Y:S01]  /*07a0*/  LDS R19, [R7+0xa00] ;  /* 0x000a000007137984 */ /* 0x000fe20000000800 */
[----:B-1----:R-:W-:-:S03]  /*07b0*/  IMAD R26, R26, R11, RZ ;  /* 0x0000000b1a1a7224 */ /* 0x002fc600078e02ff */
[----:B------:R-:W1:Y:S02]  /*07c0*/  LDS.128 R8, [R18+0x50] ;  /* 0x0000500012087984 */ /* 0x000e640000000c00 */
[----:B------:R-:W-:Y:S02]  /*07d0*/  I2FP.F32.S32 R23, R26 ;  /* 0x0000001a00177245 */ /* 0x000fe40000201400 */
[----:B------:R-:W-:Y:S01]  /*07e0*/  LDS R26, [R7+0xc80] ;  /* 0x000c8000071a7984 */ /* 0x000fe20000000800 */
[----:B--2---:R-:W-:Y:S02]  /*07f0*/  IMAD R21, R12, R21, RZ ;  /* 0x000000150c157224 */ /* 0x004fe400078e02ff */
[----:B------:R-:W-:Y:S02]  /*0800*/  FADD R12, R22, R23 ;  /* 0x00000017160c7221 */ /* 0x000fe40000000000 */
[----:B------:R-:W2:Y:S01]  /*0810*/  LDS R22, [R7+0xa80] ;  /* 0x000a800007167984 */ /* 0x000ea20000000800 */
[----:B------:R-:W-:Y:S01]  /*0820*/  I2FP.F32.S32 R23, R21 ;  /* 0x0000001500177245 */ /* 0x000fe20000201400 */
[----:B0-----:R-:W-:-:S02]  /*0830*/  IMAD R13, R24, R13, RZ ;  /* 0x0000000d180d7224 */ /* 0x001fc400078e02ff */
[----:B------:R-:W0:Y:S01]  /*0840*/  LDS R21, [R7+0xb00] ;  /* 0x000b000007157984 */ /* 0x000e220000000800 */
[----:B---3--:R-:W-:Y:S02]  /*0850*/  IMAD R14, R25, R14, RZ ;  /* 0x0000000e190e7224 */ /* 0x008fe400078e02ff */
[----:B------:R-:W-:Y:S01]  /*0860*/  I2FP.F32.S32 R13, R13 ;  /* 0x0000000d000d7245 */ /* 0x000fe20000201400 */
[----:B------:R-:W3:Y:S01]  /*0870*/  LDS R24, [R7+0xb80] ;  /* 0x000b800007187984 */ /* 0x000ee20000000800 */
[----:B------:R-:W-:Y:S01]  /*0880*/  FADD R12, R12, R23 ;  /* 0x000000170c0c7221 */ /* 0x000fe20000000000 */
[----:B----4-:R-:W-:Y:S01]  /*0890*/  IMAD R28, R28, R15, RZ ;  /* 0x0000000f1c1c7224 */ /* 0x010fe200078e02ff */
[----:B------:R-:W-:Y:S01]  /*08a0*/  I2FP.F32.S32 R25, R14 ;  /* 0x0000000e00197245 */ /* 0x000fe20000201400 */
[----:B------:R-:W-:Y:S01]  /*08b0*/  LDS R23, [R7+0xc00] ;  /* 0x000c000007177984 */ /* 0x000fe20000000800 */
[----:B------:R-:W-:Y:S02]  /*08c0*/  FADD R12, R12, R13 ;  /* 0x0000000d0c0c7221 */ /* 0x000fe40000000000 */
[----:B------:R-:W-:-:S02]  /*08d0*/  I2FP.F32.S32 R28, R28 ;  /* 0x0000001c001c7245 */ /* 0x000fc40000201400 */
[----:B------:R-:W-:Y:S02]  /*08e0*/  FADD R25, R12, R25 ;  /* 0x000000190c197221 */ /* 0x000fe40000000000 */
[----:B------:R-:W4:Y:S02]  /*08f0*/  LDS.128 R12, [R18+0x60] ;  /* 0x00006000120c7984 */ /* 0x000f240000000c00 */
[----:B------:R-:W-:Y:S01]  /*0900*/  FADD R25, R25, R28 ;  /* 0x0000001c19197221 */ /* 0x000fe20000000000 */
[----:B-1----:R-:W-:Y:S02]  /*0910*/  IMAD R8, R8, R19, RZ ;  /* 0x0000001308087224 */ /* 0x002fe400078e02ff */
[----:B------:R-:W1:Y:S03]  /*0920*/  LDS R19, [R7+0xd00] ;  /* 0x000d000007137984 */ /* 0x000e660000000800 */
[----:B------:R-:W-:Y:S01]  /*0930*/  I2FP.F32.S32 R8, R8 ;  /* 0x0000000800087245 */ /* 0x000fe20000201400 */
[----:B--2---:R-:W-:-:S04]  /*0940*/  IMAD R9, R22, R9, RZ ;  /* 0x0000000916097224 */ /* 0x004fc800078e02ff */
[----:B------:R-:W-:Y:S01]  /*0950*/  FADD R8, R25, R8 ;  /* 0x0000000819087221 */ /* 0x000fe20000000000 */
[----:B------:R-:W2:Y:S01]  /*0960*/  LDS R22, [R7+0xd80] ;  /* 0x000d800007167984 */ /* 0x000ea20000000800 */
[----:B0-----:R-:W-:Y:S01]  /*0970*/  IMAD R10, R21, R10, RZ ;  /* 0x0000000a150a7224 */ /* 0x001fe200078e02ff */
[----:B------:R-:W-:Y:S01]  /*0980*/  I2FP.F32.S32 R9, R9 ;  /* 0x0000000900097245 */ /* 0x000fe20000201400 */
[----:B---3--:R-:W-:-:S03]  /*0990*/  IMAD R11, R24, R11, RZ ;  /* 0x0000000b180b7224 */ /* 0x008fc600078e02ff */
[----:B------:R-:W-:Y:S01]  /*09a0*/  I2FP.F32.S32 R21, R10 ;  /* 0x0000000a00157245 */ /* 0x000fe20000201400 */
[----:B------:R-:W-:Y:S01]  /*09b0*/  FADD R8, R8, R9 ;  /* 0x0000000908087221 */ /* 0x000fe20000000000 */
[----:B------:R-:W-:-:S03]  /*09c0*/  I2FP.F32.S32 R24, R11 ;  /* 0x0000000b00187245 */ /* 0x000fc60000201400 */
[----:B------:R-:W-:Y:S02]  /*09d0*/  FADD R25, R8, R21 ;  /* 0x0000001508197221 */ /* 0x000fe40000000000 */
[----:B------:R-:W-:Y:S02]  /*09e0*/  LDS R21, [R7+0xe00] ;  /* 0x000e000007157984 */ /* 0x000fe40000000800 */
[----:B------:R-:W-:Y:S01]  /*09f0*/  FADD R25, R25, R24 ;  /* 0x0000001819197221 */ /* 0x000fe20000000000 */
[----:B----4-:R-:W-:Y:S01]  /*0a00*/  IMAD R27, R12, R23, RZ ;  /* 0x000000170c1b7224 */ /* 0x010fe200078e02ff */
[----:B------:R-:W0:Y:S01]  /*0a10*/  LDS.128 R8, [R18+0x70] ;  /* 0x0000700012087984 */ /* 0x000e220000000c00 */
[----:B------:R-:W-:-:S03]  /*0a20*/  IMAD R13, R26, R13, RZ ;  /* 0x0000000d1a0d7224 */ /* 0x000fc600078e02ff */
[----:B------:R-:W3:Y:S01]  /*0a30*/  LDS R24, [R7+0xe80] ;  /* 0x000e800007187984 */ /* 0x000ee20000000800 */
[----:B------:R-:W-:-:S03]  /*0a40*/  I2FP.F32.S32 R26, R27 ;  /* 0x0000001b001a7245 */ /* 0x000fc60000201400 */
[----:B------:R-:W4:Y:S02]  /*0a50*/  LDS R23, [R7+0xf00] ;  /* 0x000f000007177984 */ /* 0x000f240000000800 */
[----:B------:R-:W-:Y:S02]  /*0a60*/  FADD R25, R25, R26 ;  /* 0x0000001a19197221 */ /* 0x000fe40000000000 */
[----:B------:R-:W5:Y:S01]  /*0a70*/  LDS R12, [R7+0xf80] ;  /* 0x000f8000070c7984 */ /* 0x000f620000000800 */
[----:B-1----:R-:W-:Y:S01]  /*0a80*/  IMAD R19, R19, R14, RZ ;  /* 0x0000000e13137224 */ /* 0x002fe200078e02ff */
[----:B------:R-:W-:-:S04]  /*0a90*/  I2FP.F32.S32 R14, R13 ;  /* 0x0000000d000e7245 */ /* 0x000fc80000201400 */
[----:B------:R-:W-:Y:S01]  /*0aa0*/  I2FP.F32.S32 R19, R19 ;  /* 0x0000001300137245 */ /* 0x000fe20000201400 */
[----:B------:R-:W-:Y:S01]  /*0ab0*/  FADD R14, R25, R14 ;  /* 0x0000000e190e7221 */ /* 0x000fe20000000000 */
[----:B--2---:R-:W-:-:S03]  /*0ac0*/  IMAD R15, R22, R15, RZ ;  /* 0x0000000f160f7224 */ /* 0x004fc600078e02ff */
[----:B------:R-:W-:Y:S02]  /*0ad0*/  FADD R14, R14, R19 ;  /* 0x000000130e0e7221 */ /* 0x000fe40000000000 */
[----:B------:R-:W-:-:S05]  /*0ae0*/  I2FP.F32.S32 R15, R15 ;  /* 0x0000000f000f7245 */ /* 0x000fca0000201400 */
[----:B------:R-:W-:Y:S01]  /*0af0*/  FADD R14, R14, R15 ;  /* 0x0000000f0e0e7221 */ /* 0x000fe20000000000 */
[----:B0-----:R-:W-:Y:S02]  /*0b00*/  IMAD R8, R8, R21, RZ ;  /* 0x0000001508087224 */ /* 0x001fe400078e02ff */
[----:B---3--:R-:W-:-:S03]  /*0b10*/  IMAD R9, R24, R9, RZ ;  /* 0x0000000918097224 */ /* 0x008fc600078e02ff */
[----:B------:R-:W-:Y:S01]  /*0b20*/  I2FP.F32.S32 R13, R8 ;  /* 0x00000008000d7245 */ /* 0x000fe20000201400 */
[----:B----4-:R-:W-:Y:S01]  /*0b30*/  IMAD R10, R23, R10, RZ ;  /* 0x0000000a170a7224 */ /* 0x010fe200078e02ff */
[----:B------:R-:W-:-:S03]  /*0b40*/  I2FP.F32.S32 R8, R9 ;  /* 0x0000000900087245 */ /* 0x000fc60000201400 */
[----:B------:R-:W-:Y:S01]  /*0b50*/  FADD R13, R14, R13 ;  /* 0x0000000d0e0d7221 */ /* 0x000fe20000000000 */
[----:B-----5:R-:W-:Y:S01]  /*0b60*/  IMAD R11, R12, R11, RZ ;  /* 0x0000000b0c0b7224 */ /* 0x020fe200078e02ff */
[----:B------:R-:W-:Y:S02]  /*0b70*/  I2FP.F32.S32 R9, R10 ;  /* 0x0000000a00097245 */ /* 0x000fe40000201400 */
[----:B------:R-:W-:Y:S02]  /*0b80*/  FADD R8, R13, R8 ;  /* 0x000000080d087221 */ /* 0x000fe40000000000 */
[----:B------:R-:W-:Y:S02]  /*0b90*/  I2FP.F32.S32 R11, R11 ;  /* 0x0000000b000b7245 */ /* 0x000fe40000201400 */
[----:B------:R-:W-:-:S04]  /*0ba0*/  FADD R8, R8, R9 ;  /* 0x0000000908087221 */ /* 0x000fc80000000000 */
[----:B------:R-:W-:Y:S01]  /*0bb0*/  FADD R21, R8, R11 ;  /* 0x0000000b08157221 */ /* 0x000fe20000000000 */
[----:B------:R-:W-:Y:S06]  /*0bc0*/  BAR.SYNC.DEFER_BLOCKING 0x0 ;  /* 0x0000000000007b1d */ /* 0x000fec0000010000 */
[----:B------:R-:W-:Y:S05]  /*0bd0*/  BRA.U UP0, `(.L_x_2) ;  /* 0xfffffff500787547 */ /* 0x000fea000b83ffff */
[----:B------:R-:W-:-:S04]  /*0be0*/  ISETP.GT.U32.AND P0, PT, R17, 0x5db, PT ;  /* 0x000005db1100780c */ /* 0x000fc80003f04070 */
[----:B------:R-:W-:-:S13]  /*0bf0*/  ISETP.GT.U32.OR P0, PT, R20, 0x63f, P0 ;  /* 0x0000063f1400780c */ /* 0x000fda0000704470 */
[----:B------:R-:W-:Y:S05]  /*0c00*/  @P0 EXIT ;  /* 0x000000000000094d */ /* 0x000fea0003800000 */
[----:B------:R-:W0:Y:S01]  /*0c10*/  LDC.64 R2, c[0x0][0x390] ;  /* 0x0000e400ff027b82 */ /* 0x000e220000000a00 */
[----:B------:R-:W-:-:S04]  /*0c20*/  IMAD R17, R20, 0x5dc, R17 ;  /* 0x000005dc14117824 */ /* 0x000fc800078e0211 */
[----:B0-----:R-:W-:-:S05]  /*0c30*/  IMAD.WIDE.U32 R2, R17, 0x4, R2 ;  /* 0x0000000411027825 */ /* 0x001fca00078e0002 */
[----:B------:R-:W-:Y:S01]  /*0c40*/  STG.E desc[UR8][R2.64], R21 ;  /* 0x0000001502007986 */ /* 0x000fe2000c101908 */
[----:B------:R-:W-:Y:S05]  /*0c50*/  EXIT ;  /* 0x000000000000794d */ /* 0x000fea0003800000 */
.L_x_3:
        /* <DEDUP_REMOVED lines=10> */
.L_x_5:


//--------------------- .nv.shared.reserved.0     --------------------------
	.section	.nv.shared.reserved.0,"aw",@nobits
	.weak		__nv_reservedSMEM_offset_0_alias
	.size		__nv_reservedSMEM_offset_0_alias, 0, 64
	.other		__nv_reservedSMEM_offset_0_alias,@"STO_CUDA_RESERVED_SHARED STV_DEFAULT"
__nv_reservedSMEM_offset_0_alias:
	.zero		0
	.zero		64


//--------------------- .nv.shared._Z9MultTiledPfS_S_ --------------------------
	.section	.nv.shared._Z9MultTiledPfS_S_,"aw",@nobits
	.sectionflags	@""
	.align	4
.nv.shared._Z9MultTiledPfS_S_:
	.zero		9216


//--------------------- .nv.constant0._Z11multMatCUDAPfS_S_ --------------------------
	.section	.nv.constant0._Z11multMatCUDAPfS_S_,"a",@progbits
	.sectionflags	@""
	.align	4
.nv.constant0._Z11multMatCUDAPfS_S_:
	.zero		920


//--------------------- .nv.constant0._Z9MultTiledPfS_S_ --------------------------
	.section	.nv.constant0._Z9MultTiledPfS_S_,"a",@progbits
	.sectionflags	@""
	.align	4
.nv.constant0._Z9MultTiledPfS_S_:
	.zero		920


//--------------------- SYMBOLS --------------------------

	.type		.nv.reservedSmem.offset0,@object
	.size		.nv.reservedSmem.offset0,0x4
	.type		.nv.reservedSmem.cap,@object
	.size		.nv.reservedSmem.cap,0x4
